//
// Generated by NVIDIA NVVM Compiler
//
// Compiler Build ID: CL-36424714
// Cuda compilation tools, release 13.0, V13.0.88
// Based on NVVM 20.0.0
//

.version 9.0
.target sm_100
.address_size 64

	// .globl	_Z13warpReductionPiS_
// _ZZ13warpReductionPiS_E4temp has been demoted
.global .align 1 .b8 _ZN34_INTERNAL_463b470b_4_k_cu_9fbbecca4cuda3std3__45__cpo5beginE[1];
.global .align 1 .b8 _ZN34_INTERNAL_463b470b_4_k_cu_9fbbecca4cuda3std3__45__cpo3endE[1];
.global .align 1 .b8 _ZN34_INTERNAL_463b470b_4_k_cu_9fbbecca4cuda3std3__45__cpo6cbeginE[1];
.global .align 1 .b8 _ZN34_INTERNAL_463b470b_4_k_cu_9fbbecca4cuda3std3__45__cpo4cendE[1];
.global .align 1 .b8 _ZN34_INTERNAL_463b470b_4_k_cu_9fbbecca4cuda3std3__45__cpo6rbeginE[1];
.global .align 1 .b8 _ZN34_INTERNAL_463b470b_4_k_cu_9fbbecca4cuda3std3__45__cpo4rendE[1];
.global .align 1 .b8 _ZN34_INTERNAL_463b470b_4_k_cu_9fbbecca4cuda3std3__45__cpo7crbeginE[1];
.global .align 1 .b8 _ZN34_INTERNAL_463b470b_4_k_cu_9fbbecca4cuda3std3__45__cpo5crendE[1];
.global .align 1 .b8 _ZN34_INTERNAL_463b470b_4_k_cu_9fbbecca4cuda3std3__436_GLOBAL__N__463b470b_4_k_cu_9fbbecca6ignoreE[1];
.global .align 1 .b8 _ZN34_INTERNAL_463b470b_4_k_cu_9fbbecca4cuda3std3__419piecewise_constructE[1];
.global .align 1 .b8 _ZN34_INTERNAL_463b470b_4_k_cu_9fbbecca4cuda3std3__48in_placeE[1];
.global .align 1 .b8 _ZN34_INTERNAL_463b470b_4_k_cu_9fbbecca4cuda3std3__420unreachable_sentinelE[1];
.global .align 1 .b8 _ZN34_INTERNAL_463b470b_4_k_cu_9fbbecca4cuda3std3__47nulloptE[1];
.global .align 1 .b8 _ZN34_INTERNAL_463b470b_4_k_cu_9fbbecca4cuda3std3__48unexpectE[1];
.global .align 1 .b8 _ZN34_INTERNAL_463b470b_4_k_cu_9fbbecca4cuda3std6ranges3__45__cpo4swapE[1];
.global .align 1 .b8 _ZN34_INTERNAL_463b470b_4_k_cu_9fbbecca4cuda3std6ranges3__45__cpo9iter_moveE[1];
.global .align 1 .b8 _ZN34_INTERNAL_463b470b_4_k_cu_9fbbecca4cuda3std6ranges3__45__cpo5beginE[1];
.global .align 1 .b8 _ZN34_INTERNAL_463b470b_4_k_cu_9fbbecca4cuda3std6ranges3__45__cpo3endE[1];
.global .align 1 .b8 _ZN34_INTERNAL_463b470b_4_k_cu_9fbbecca4cuda3std6ranges3__45__cpo6cbeginE[1];
.global .align 1 .b8 _ZN34_INTERNAL_463b470b_4_k_cu_9fbbecca4cuda3std6ranges3__45__cpo4cendE[1];
.global .align 1 .b8 _ZN34_INTERNAL_463b470b_4_k_cu_9fbbecca4cuda3std6ranges3__45__cpo7advanceE[1];
.global .align 1 .b8 _ZN34_INTERNAL_463b470b_4_k_cu_9fbbecca4cuda3std6ranges3__45__cpo9iter_swapE[1];
.global .align 1 .b8 _ZN34_INTERNAL_463b470b_4_k_cu_9fbbecca4cuda3std6ranges3__45__cpo4nextE[1];
.global .align 1 .b8 _ZN34_INTERNAL_463b470b_4_k_cu_9fbbecca4cuda3std6ranges3__45__cpo4prevE[1];
.global .align 1 .b8 _ZN34_INTERNAL_463b470b_4_k_cu_9fbbecca4cuda3std6ranges3__45__cpo4dataE[1];
.global .align 1 .b8 _ZN34_INTERNAL_463b470b_4_k_cu_9fbbecca4cuda3std6ranges3__45__cpo5cdataE[1];
.global .align 1 .b8 _ZN34_INTERNAL_463b470b_4_k_cu_9fbbecca4cuda3std6ranges3__45__cpo4sizeE[1];
.global .align 1 .b8 _ZN34_INTERNAL_463b470b_4_k_cu_9fbbecca4cuda3std6ranges3__45__cpo5ssizeE[1];
.global .align 1 .b8 _ZN34_INTERNAL_463b470b_4_k_cu_9fbbecca4cuda3std6ranges3__45__cpo8distanceE[1];
.global .align 1 .b8 _ZN34_INTERNAL_463b470b_4_k_cu_9fbbecca6thrust24THRUST_300001_SM_1000_NS6system6detail10sequential3seqE[1];
.global .align 1 .b8 _ZN34_INTERNAL_463b470b_4_k_cu_9fbbecca6thrust24THRUST_300001_SM_1000_NS12placeholders2_1E[1];
.global .align 1 .b8 _ZN34_INTERNAL_463b470b_4_k_cu_9fbbecca6thrust24THRUST_300001_SM_1000_NS12placeholders2_2E[1];
.global .align 1 .b8 _ZN34_INTERNAL_463b470b_4_k_cu_9fbbecca6thrust24THRUST_300001_SM_1000_NS12placeholders2_3E[1];
.global .align 1 .b8 _ZN34_INTERNAL_463b470b_4_k_cu_9fbbecca6thrust24THRUST_300001_SM_1000_NS12placeholders2_4E[1];
.global .align 1 .b8 _ZN34_INTERNAL_463b470b_4_k_cu_9fbbecca6thrust24THRUST_300001_SM_1000_NS12placeholders2_5E[1];
.global .align 1 .b8 _ZN34_INTERNAL_463b470b_4_k_cu_9fbbecca6thrust24THRUST_300001_SM_1000_NS12placeholders2_6E[1];
.global .align 1 .b8 _ZN34_INTERNAL_463b470b_4_k_cu_9fbbecca6thrust24THRUST_300001_SM_1000_NS12placeholders2_7E[1];
.global .align 1 .b8 _ZN34_INTERNAL_463b470b_4_k_cu_9fbbecca6thrust24THRUST_300001_SM_1000_NS12placeholders2_8E[1];
.global .align 1 .b8 _ZN34_INTERNAL_463b470b_4_k_cu_9fbbecca6thrust24THRUST_300001_SM_1000_NS12placeholders2_9E[1];
.global .align 1 .b8 _ZN34_INTERNAL_463b470b_4_k_cu_9fbbecca6thrust24THRUST_300001_SM_1000_NS12placeholders3_10E[1];

.visible .entry _Z13warpReductionPiS_(
	.param .u64 .ptr .align 1 _Z13warpReductionPiS__param_0,
	.param .u64 .ptr .align 1 _Z13warpReductionPiS__param_1
)
{
	.reg .pred 	%p<8>;
	.reg .b32 	%r<41>;
	.reg .b64 	%rd<9>;
	// demoted variable
	.shared .align 4 .b8 _ZZ13warpReductionPiS_E4temp[752];
	ld.param.u64 	%rd1, [_Z13warpReductionPiS__param_0];
	ld.param.u64 	%rd2, [_Z13warpReductionPiS__param_1];
	mov.u32 	%r1, %tid.x;
	and.b32  	%r2, %r1, 31;
	setp.gt.u32 	%p1, %r2, 20;
	@%p1 bra 	$L__BB0_13;
	cvta.to.global.u64 	%rd3, %rd1;
	shr.u32 	%r18, %r1, 5;
	mov.u32 	%r19, %ctaid.x;
	shl.b32 	%r20, %r19, 2;
	add.s32 	%r3, %r20, %r18;
	mad.lo.s32 	%r21, %r3, 21, %r2;
	mul.wide.s32 	%rd4, %r21, 4;
	add.s64 	%rd5, %rd3, %rd4;
	ld.global.u32 	%r37, [%rd5];
	mov.u32 	%r22, _ZZ13warpReductionPiS_E4temp;
	mad.lo.s32 	%r23, %r18, 188, %r22;
	// begin inline asm
	mov.u32 %r17, %laneid;
	// end inline asm
	mul.hi.u32 	%r24, %r17, -2045222521;
	sub.s32 	%r25, %r17, %r24;
	shr.u32 	%r26, %r25, 1;
	add.s32 	%r27, %r26, %r24;
	shr.u32 	%r28, %r27, 4;
	mul.lo.s32 	%r29, %r28, 21;
	sub.s32 	%r5, %r17, %r29;
	shl.b32 	%r30, %r5, 2;
	add.s32 	%r6, %r23, %r30;
	st.volatile.shared.u32 	[%r6], %r37;
	bar.warp.sync 	2097151;
	setp.gt.u32 	%p2, %r5, 19;
	@%p2 bra 	$L__BB0_3;
	ld.volatile.shared.u32 	%r31, [%r6+4];
	add.s32 	%r37, %r31, %r37;
$L__BB0_3:
	bar.warp.sync 	2097151;
	st.volatile.shared.u32 	[%r6], %r37;
	bar.warp.sync 	2097151;
	setp.gt.u32 	%p3, %r5, 18;
	@%p3 bra 	$L__BB0_5;
	ld.volatile.shared.u32 	%r32, [%r6+8];
	add.s32 	%r37, %r32, %r37;
$L__BB0_5:
	bar.warp.sync 	2097151;
	st.volatile.shared.u32 	[%r6], %r37;
	bar.warp.sync 	2097151;
	setp.gt.u32 	%p4, %r5, 16;
	@%p4 bra 	$L__BB0_7;
	ld.volatile.shared.u32 	%r33, [%r6+16];
	add.s32 	%r37, %r33, %r37;
$L__BB0_7:
	bar.warp.sync 	2097151;
	st.volatile.shared.u32 	[%r6], %r37;
	bar.warp.sync 	2097151;
	setp.gt.u32 	%p5, %r5, 12;
	@%p5 bra 	$L__BB0_9;
	ld.volatile.shared.u32 	%r34, [%r6+32];
	add.s32 	%r37, %r34, %r37;
$L__BB0_9:
	bar.warp.sync 	2097151;
	st.volatile.shared.u32 	[%r6], %r37;
	bar.warp.sync 	2097151;
	setp.gt.u32 	%p6, %r5, 4;
	@%p6 bra 	$L__BB0_11;
	ld.volatile.shared.u32 	%r35, [%r6+64];
	add.s32 	%r37, %r35, %r37;
$L__BB0_11:
	bar.warp.sync 	2097151;
	setp.ne.s32 	%p7, %r2, 0;
	@%p7 bra 	$L__BB0_13;
	cvta.to.global.u64 	%rd6, %rd2;
	mul.wide.s32 	%rd7, %r3, 4;
	add.s64 	%rd8, %rd6, %rd7;
	st.global.u32 	[%rd8], %r37;
$L__BB0_13:
	ret;

}
	// .globl	_ZN3cub18CUB_300001_SM_10006detail11EmptyKernelIvEEvv
.visible .entry _ZN3cub18CUB_300001_SM_10006detail11EmptyKernelIvEEvv()
{


	ret;

}


// ===== COMPILED SASS (sm_100) =====

	.target	sm_100

	.elftype	@"ET_EXEC"


//--------------------- .note.nv.tkinfo           --------------------------
	.section	.note.nv.tkinfo,"",@"SHT_NOTE"
	.sectionflags	@"SHF_NOTE_NV_TKINFO"
	.tkinfo
        /*0018*/ 	.word	0x00000002
        /*0030*/ 	.string	""
        /*0030*/ 	.string	"ptxas"
        /*0030*/ 	.string	"Cuda compilation tools, release 13.0, V13.0.88"
        /*0030*/ 	.string	"Build cuda_13.0.r13.0/compiler.36424714_0"
        /*0030*/ 	.string	"-arch sm_100 -m 64 "



//--------------------- .note.nv.cuinfo           --------------------------
	.section	.note.nv.cuinfo,"",@"SHT_NOTE"
	.sectionflags	@"SHF_NOTE_NV_CUINFO"
        /*0018*/ 	.short	0x0002
        /*001a*/ 	.short	0x0064
        /*001c*/ 	.short	0x0082
	.zero		2


//--------------------- .nv.info                  --------------------------
	.section	.nv.info,"",@"SHT_CUDA_INFO"
	.align	4


	//----- nvinfo : EIATTR_REGCOUNT
	.align		4
        /*0000*/ 	.byte	0x04, 0x2f
        /*0002*/ 	.short	(.L_41 - .L_40)
	.align		4
.L_40:
        /*0004*/ 	.word	index@(_Z13warpReductionPiS_)
        /*0008*/ 	.word	0x0000000e


	//----- nvinfo : EIATTR_FRAME_SIZE
	.align		4
.L_41:
        /*000c*/ 	.byte	0x04, 0x11
        /*000e*/ 	.short	(.L_43 - .L_42)
	.align		4
.L_42:
        /*0010*/ 	.word	index@(_Z13warpReductionPiS_)
        /*0014*/ 	.word	0x00000000


	//----- nvinfo : EIATTR_REGCOUNT
	.align		4
.L_43:
        /*0018*/ 	.byte	0x04, 0x2f
        /*001a*/ 	.short	(.L_45 - .L_44)
	.align		4
.L_44:
        /*001c*/ 	.word	index@(_ZN3cub18CUB_300001_SM_10006detail11EmptyKernelIvEEvv)
        /*0020*/ 	.word	0x00000004


	//----- nvinfo : EIATTR_FRAME_SIZE
	.align		4
.L_45:
        /*0024*/ 	.byte	0x04, 0x11
        /*0026*/ 	.short	(.L_47 - .L_46)
	.align		4
.L_46:
        /*0028*/ 	.word	index@(_ZN3cub18CUB_300001_SM_10006detail11EmptyKernelIvEEvv)
        /*002c*/ 	.word	0x00000000


	//----- nvinfo : EIATTR_MIN_STACK_SIZE
	.align		4
.L_47:
        /*0030*/ 	.byte	0x04, 0x12
        /*0032*/ 	.short	(.L_49 - .L_48)
	.align		4
.L_48:
        /*0034*/ 	.word	index@(_ZN3cub18CUB_300001_SM_10006detail11EmptyKernelIvEEvv)
        /*0038*/ 	.word	0x00000000


	//----- nvinfo : EIATTR_MIN_STACK_SIZE
	.align		4
.L_49:
        /*003c*/ 	.byte	0x04, 0x12
        /*003e*/ 	.short	(.L_51 - .L_50)
	.align		4
.L_50:
        /*0040*/ 	.word	index@(_Z13warpReductionPiS_)
        /*0044*/ 	.word	0x00000000
.L_51:


//--------------------- .nv.compat                --------------------------
	.section	.nv.compat,"",@"SHT_CUDA_COMPAT_INFO"
	.align	4
        /*0000*/ 	.byte	0x02, 0x09, 0x00, 0x00, 0x02, 0x02, 0x01, 0x00, 0x02, 0x05, 0x05, 0x00, 0x03, 0x07, 0x01, 0x01
        /*0010*/ 	.byte	0x02, 0x03, 0x00, 0x00, 0x02, 0x06, 0x01, 0x00, 0x04, 0x0b, 0x08, 0x00, 0x09, 0x00, 0x00, 0x00
        /*0020*/ 	.byte	0x00, 0x00, 0x00, 0x00


//--------------------- .nv.info._ZN3cub18CUB_300001_SM_10006detail11EmptyKernelIvEEvv --------------------------
	.section	.nv.info._ZN3cub18CUB_300001_SM_10006detail11EmptyKernelIvEEvv,"",@"SHT_CUDA_INFO"
	.sectionflags	@""
	.align	4


	//----- nvinfo : EIATTR_CUDA_API_VERSION
	.align		4
        /*0000*/ 	.byte	0x04, 0x37
        /*0002*/ 	.short	(.L_53 - .L_52)
.L_52:
        /*0004*/ 	.word	0x00000082


	//----- nvinfo : EIATTR_SPARSE_MMA_MASK
	.align		4
.L_53:
        /*0008*/ 	.byte	0x03, 0x50
        /*000a*/ 	.short	0x0000


	//----- nvinfo : EIATTR_MAXREG_COUNT
	.align		4
        /*000c*/ 	.byte	0x03, 0x1b
        /*000e*/ 	.short	0x00ff


	//----- nvinfo : EIATTR_MERCURY_ISA_VERSION
	.align		4
        /*0010*/ 	.byte	0x03, 0x5f
        /*0012*/ 	.short	0x0101


	//----- nvinfo : EIATTR_VRC_CTA_INIT_COUNT
	.align		4
        /*0014*/ 	.byte	0x02, 0x4a
	.zero		1
	.zero		1


	//----- nvinfo : EIATTR_EXIT_INSTR_OFFSETS
	.align		4
        /*0018*/ 	.byte	0x04, 0x1c
        /*001a*/ 	.short	(.L_55 - .L_54)


	//   ....[0]....
.L_54:
        /*001c*/ 	.word	0x00000010


	//----- nvinfo : EIATTR_SW_WAR
	.align		4
.L_55:
        /*0020*/ 	.byte	0x04, 0x36
        /*0022*/ 	.short	(.L_57 - .L_56)
.L_56:
        /*0024*/ 	.word	0x00000008
.L_57:


//--------------------- .nv.info._Z13warpReductionPiS_ --------------------------
	.section	.nv.info._Z13warpReductionPiS_,"",@"SHT_CUDA_INFO"
	.sectionflags	@""
	.align	4


	//----- nvinfo : EIATTR_CUDA_API_VERSION
	.align		4
        /*0000*/ 	.byte	0x04, 0x37
        /*0002*/ 	.short	(.L_59 - .L_58)
.L_58:
        /*0004*/ 	.word	0x00000082


	//----- nvinfo : EIATTR_KPARAM_INFO
	.align		4
.L_59:
        /*0008*/ 	.byte	0x04, 0x17
        /*000a*/ 	.short	(.L_61 - .L_60)
.L_60:
        /*000c*/ 	.word	0x00000000
        /*0010*/ 	.short	0x0001
        /*0012*/ 	.short	0x0008
        /*0014*/ 	.byte	0x00, 0xf5, 0x21, 0x00


	//----- nvinfo : EIATTR_KPARAM_INFO
	.align		4
.L_61:
        /*0018*/ 	.byte	0x04, 0x17
        /*001a*/ 	.short	(.L_63 - .L_62)
.L_62:
        /*001c*/ 	.word	0x00000000
        /*0020*/ 	.short	0x0000
        /*0022*/ 	.short	0x0000
        /*0024*/ 	.byte	0x00, 0xf5, 0x21, 0x00


	//----- nvinfo : EIATTR_SPARSE_MMA_MASK
	.align		4
.L_63:
        /*0028*/ 	.byte	0x03, 0x50
        /*002a*/ 	.short	0x0000


	//----- nvinfo : EIATTR_MAXREG_COUNT
	.align		4
        /*002c*/ 	.byte	0x03, 0x1b
        /*002e*/ 	.short	0x00ff


	//----- nvinfo : EIATTR_MERCURY_ISA_VERSION
	.align		4
        /*0030*/ 	.byte	0x03, 0x5f
        /*0032*/ 	.short	0x0101


	//----- nvinfo : EIATTR_COOP_GROUP_MASK_REGIDS
	.align		4
        /*0034*/ 	.byte	0x04, 0x29
        /*0036*/ 	.short	(.L_65 - .L_64)


	//   ....[0]....
.L_64:
        /*0038*/ 	.word	0x05000002


	//   ....[1]....
        /*003c*/ 	.word	0x05000002


	//   ....[2]....
        /*0040*/ 	.word	0x05000002


	//   ....[3]....
        /*0044*/ 	.word	0x05000002


	//   ....[4]....
        /*0048*/ 	.word	0x05000002


	//   ....[5]....
        /*004c*/ 	.word	0x05000002


	//   ....[6]....
        /*0050*/ 	.word	0x05000002


	//   ....[7]....
        /*0054*/ 	.word	0x05000002


	//   ....[8]....
        /*0058*/ 	.word	0x05000002


	//   ....[9]....
        /*005c*/ 	.word	0x05000002


	//----- nvinfo : EIATTR_COOP_GROUP_INSTR_OFFSETS
	.align		4
.L_65:
        /*0060*/ 	.byte	0x04, 0x28
        /*0062*/ 	.short	(.L_67 - .L_66)


	//   ....[0]....
.L_66:
        /*0064*/ 	.word	0x000001c0


	//   ....[1]....
        /*0068*/ 	.word	0x000001f0


	//   ....[2]....
        /*006c*/ 	.word	0x00000210


	//   ....[3]....
        /*0070*/ 	.word	0x00000250


	//   ....[4]....
        /*0074*/ 	.word	0x00000270


	//   ....[5]....
        /*0078*/ 	.word	0x000002b0


	//   ....[6]....
        /*007c*/ 	.word	0x000002d0


	//   ....[7]....
        /*0080*/ 	.word	0x00000310


	//   ....[8]....
        /*0084*/ 	.word	0x00000340


	//   ....[9]....
        /*0088*/ 	.word	0x00000360


	//----- nvinfo : EIATTR_VRC_CTA_INIT_COUNT
	.align		4
.L_67:
        /*008c*/ 	.byte	0x02, 0x4a
	.zero		1
	.zero		1


	//----- nvinfo : EIATTR_EXIT_INSTR_OFFSETS
	.align		4
        /*0090*/ 	.byte	0x04, 0x1c
        /*0092*/ 	.short	(.L_69 - .L_68)


	//   ....[0]....
.L_68:
        /*0094*/ 	.word	0x00000040


	//   ....[1]....
        /*0098*/ 	.word	0x00000370


	//   ....[2]....
        /*009c*/ 	.word	0x000003c0


	//----- nvinfo : EIATTR_CBANK_PARAM_SIZE
	.align		4
.L_69:
        /*00a0*/ 	.byte	0x03, 0x19
        /*00a2*/ 	.short	0x0010


	//----- nvinfo : EIATTR_PARAM_CBANK
	.align		4
        /*00a4*/ 	.byte	0x04, 0x0a
        /*00a6*/ 	.short	(.L_71 - .L_70)
	.align		4
.L_70:
        /*00a8*/ 	.word	index@(.nv.constant0._Z13warpReductionPiS_)
        /*00ac*/ 	.short	0x0380
        /*00ae*/ 	.short	0x0010


	//----- nvinfo : EIATTR_SW_WAR
	.align		4
.L_71:
        /*00b0*/ 	.byte	0x04, 0x36
        /*00b2*/ 	.short	(.L_73 - .L_72)
.L_72:
        /*00b4*/ 	.word	0x00000008
.L_73:


//--------------------- .nv.callgraph             --------------------------
	.section	.nv.callgraph,"",@"SHT_CUDA_CALLGRAPH"
	.align	4
	.sectionentsize	8
	.align		4
        /*0000*/ 	.word	0x00000000
	.align		4
        /*0004*/ 	.word	0xffffffff
	.align		4
        /*0008*/ 	.word	0x00000000
	.align		4
        /*000c*/ 	.word	0xfffffffe
	.align		4
        /*0010*/ 	.word	0x00000000
	.align		4
        /*0014*/ 	.word	0xfffffffd
	.align		4
        /*0018*/ 	.word	0x00000000
	.align		4
        /*001c*/ 	.word	0xfffffffc


//--------------------- .nv.constant4             --------------------------
	.section	.nv.constant4,"a",@progbits
	.align	8
	.align		8
.nv.constant4:
        /*0000*/ 	.dword	_ZN34_INTERNAL_463b470b_4_k_cu_9fbbecca4cuda3std3__45__cpo5beginE
	.align		8
        /*0008*/ 	.dword	_ZN34_INTERNAL_463b470b_4_k_cu_9fbbecca4cuda3std3__45__cpo3endE
	.align		8
        /*0010*/ 	.dword	_ZN34_INTERNAL_463b470b_4_k_cu_9fbbecca4cuda3std3__45__cpo6cbeginE
	.align		8
        /*0018*/ 	.dword	_ZN34_INTERNAL_463b470b_4_k_cu_9fbbecca4cuda3std3__45__cpo4cendE
	.align		8
        /*0020*/ 	.dword	_ZN34_INTERNAL_463b470b_4_k_cu_9fbbecca4cuda3std3__45__cpo6rbeginE
	.align		8
        /*0028*/ 	.dword	_ZN34_INTERNAL_463b470b_4_k_cu_9fbbecca4cuda3std3__45__cpo4rendE
	.align		8
        /*0030*/ 	.dword	_ZN34_INTERNAL_463b470b_4_k_cu_9fbbecca4cuda3std3__45__cpo7crbeginE
	.align		8
        /*0038*/ 	.dword	_ZN34_INTERNAL_463b470b_4_k_cu_9fbbecca4cuda3std3__45__cpo5crendE
	.align		8
        /*0040*/ 	.dword	_ZN34_INTERNAL_463b470b_4_k_cu_9fbbecca4cuda3std3__436_GLOBAL__N__463b470b_4_k_cu_9fbbecca6ignoreE
	.align		8
        /*0048*/ 	.dword	_ZN34_INTERNAL_463b470b_4_k_cu_9fbbecca4cuda3std3__419piecewise_constructE
	.align		8
        /*0050*/ 	.dword	_ZN34_INTERNAL_463b470b_4_k_cu_9fbbecca4cuda3std3__48in_placeE
	.align		8
        /*0058*/ 	.dword	_ZN34_INTERNAL_463b470b_4_k_cu_9fbbecca4cuda3std3__420unreachable_sentinelE
	.align		8
        /*0060*/ 	.dword	_ZN34_INTERNAL_463b470b_4_k_cu_9fbbecca4cuda3std3__47nulloptE
	.align		8
        /*0068*/ 	.dword	_ZN34_INTERNAL_463b470b_4_k_cu_9fbbecca4cuda3std3__48unexpectE
	.align		8
        /*0070*/ 	.dword	_ZN34_INTERNAL_463b470b_4_k_cu_9fbbecca4cuda3std6ranges3__45__cpo4swapE
	.align		8
        /*0078*/ 	.dword	_ZN34_INTERNAL_463b470b_4_k_cu_9fbbecca4cuda3std6ranges3__45__cpo9iter_moveE
	.align		8
        /*0080*/ 	.dword	_ZN34_INTERNAL_463b470b_4_k_cu_9fbbecca4cuda3std6ranges3__45__cpo5beginE
	.align		8
        /*0088*/ 	.dword	_ZN34_INTERNAL_463b470b_4_k_cu_9fbbecca4cuda3std6ranges3__45__cpo3endE
	.align		8
        /*0090*/ 	.dword	_ZN34_INTERNAL_463b470b_4_k_cu_9fbbecca4cuda3std6ranges3__45__cpo6cbeginE
	.align		8
        /*0098*/ 	.dword	_ZN34_INTERNAL_463b470b_4_k_cu_9fbbecca4cuda3std6ranges3__45__cpo4cendE
	.align		8
        /*00a0*/ 	.dword	_ZN34_INTERNAL_463b470b_4_k_cu_9fbbecca4cuda3std6ranges3__45__cpo7advanceE
	.align		8
        /*00a8*/ 	.dword	_ZN34_INTERNAL_463b470b_4_k_cu_9fbbecca4cuda3std6ranges3__45__cpo9iter_swapE
	.align		8
        /*00b0*/ 	.dword	_ZN34_INTERNAL_463b470b_4_k_cu_9fbbecca4cuda3std6ranges3__45__cpo4nextE
	.align		8
        /*00b8*/ 	.dword	_ZN34_INTERNAL_463b470b_4_k_cu_9fbbecca4cuda3std6ranges3__45__cpo4prevE
	.align		8
        /*00c0*/ 	.dword	_ZN34_INTERNAL_463b470b_4_k_cu_9fbbecca4cuda3std6ranges3__45__cpo4dataE
	.align		8
        /*00c8*/ 	.dword	_ZN34_INTERNAL_463b470b_4_k_cu_9fbbecca4cuda3std6ranges3__45__cpo5cdataE
	.align		8
        /*00d0*/ 	.dword	_ZN34_INTERNAL_463b470b_4_k_cu_9fbbecca4cuda3std6ranges3__45__cpo4sizeE
	.align		8
        /*00d8*/ 	.dword	_ZN34_INTERNAL_463b470b_4_k_cu_9fbbecca4cuda3std6ranges3__45__cpo5ssizeE
	.align		8
        /*00e0*/ 	.dword	_ZN34_INTERNAL_463b470b_4_k_cu_9fbbecca4cuda3std6ranges3__45__cpo8distanceE
	.align		8
        /*00e8*/ 	.dword	_ZN34_INTERNAL_463b470b_4_k_cu_9fbbecca6thrust24THRUST_300001_SM_1000_NS6system6detail10sequential3seqE
	.align		8
        /*00f0*/ 	.dword	_ZN34_INTERNAL_463b470b_4_k_cu_9fbbecca6thrust24THRUST_300001_SM_1000_NS12placeholders2_1E
	.align		8
        /*00f8*/ 	.dword	_ZN34_INTERNAL_463b470b_4_k_cu_9fbbecca6thrust24THRUST_300001_SM_1000_NS12placeholders2_2E
	.align		8
        /*0100*/ 	.dword	_ZN34_INTERNAL_463b470b_4_k_cu_9fbbecca6thrust24THRUST_300001_SM_1000_NS12placeholders2_3E
	.align		8
        /*0108*/ 	.dword	_ZN34_INTERNAL_463b470b_4_k_cu_9fbbecca6thrust24THRUST_300001_SM_1000_NS12placeholders2_4E
	.align		8
        /*0110*/ 	.dword	_ZN34_INTERNAL_463b470b_4_k_cu_9fbbecca6thrust24THRUST_300001_SM_1000_NS12placeholders2_5E
	.align		8
        /*0118*/ 	.dword	_ZN34_INTERNAL_463b470b_4_k_cu_9fbbecca6thrust24THRUST_300001_SM_1000_NS12placeholders2_6E
	.align		8
        /*0120*/ 	.dword	_ZN34_INTERNAL_463b470b_4_k_cu_9fbbecca6thrust24THRUST_300001_SM_1000_NS12placeholders2_7E
	.align		8
        /*0128*/ 	.dword	_ZN34_INTERNAL_463b470b_4_k_cu_9fbbecca6thrust24THRUST_300001_SM_1000_NS12placeholders2_8E
	.align		8
        /*0130*/ 	.dword	_ZN34_INTERNAL_463b470b_4_k_cu_9fbbecca6thrust24THRUST_300001_SM_1000_NS12placeholders2_9E
	.align		8
        /*0138*/ 	.dword	_ZN34_INTERNAL_463b470b_4_k_cu_9fbbecca6thrust24THRUST_300001_SM_1000_NS12placeholders3_10E


//--------------------- .text._ZN3cub18CUB_300001_SM_10006detail11EmptyKernelIvEEvv --------------------------
	.section	.text._ZN3cub18CUB_300001_SM_10006detail11EmptyKernelIvEEvv,"ax",@progbits
	.align	128
        .global         _ZN3cub18CUB_300001_SM_10006detail11EmptyKernelIvEEvv
        .type           _ZN3cub18CUB_300001_SM_10006detail11EmptyKernelIvEEvv,@function
        .size           _ZN3cub18CUB_300001_SM_10006detail11EmptyKernelIvEEvv,(.L_x_2 - _ZN3cub18CUB_300001_SM_10006detail11EmptyKernelIvEEvv)
        .other          _ZN3cub18CUB_300001_SM_10006detail11EmptyKernelIvEEvv,@"STO_CUDA_ENTRY STV_DEFAULT"
_ZN3cub18CUB_300001_SM_10006detail11EmptyKernelIvEEvv:
.text._ZN3cub18CUB_300001_SM_10006detail11EmptyKernelIvEEvv:
[----:B------:R-:W-:Y:S01]  /*0000*/  LDC R1, c[0x0][0x37c] ;  /* 0x0000df00ff017b82 */ /* 0x000fe20000000800 */
[----:B------:R-:W-:Y:S05]  /*0010*/  EXIT ;  /* 0x000000000000794d */ /* 0x000fea0003800000 */
.L_x_0:
[----:B------:R-:W-:-:S00]  /*0020*/  BRA `(.L_x_0) ;  /* 0xfffffffc00fc7947 */ /* 0x000fc0000383ffff */
[----:B------:R-:W-:-:S00]  /*0030*/  NOP ;  /* 0x0000000000007918 */ /* 0x000fc00000000000 */
        /* <DEDUP_REMOVED lines=12> */
.L_x_2:


//--------------------- .text._Z13warpReductionPiS_ --------------------------
	.section	.text._Z13warpReductionPiS_,"ax",@progbits
	.align	128
        .global         _Z13warpReductionPiS_
        .type           _Z13warpReductionPiS_,@function
        .size           _Z13warpReductionPiS_,(.L_x_3 - _Z13warpReductionPiS_)
        .other          _Z13warpReductionPiS_,@"STO_CUDA_ENTRY STV_DEFAULT"
_Z13warpReductionPiS_:
.text._Z13warpReductionPiS_:
[----:B------:R-:W-:Y:S01]  /*0000*/  LDC R1, c[0x0][0x37c] ;  /* 0x0000df00ff017b82 */ /* 0x000fe20000000800 */
[----:B------:R-:W0:Y:S02]  /*0010*/  S2R R4, SR_TID.X ;  /* 0x0000000000047919 */ /* 0x000e240000002100 */
[----:B0-----:R-:W-:-:S04]  /*0020*/  LOP3.LUT R0, R4, 0x1f, RZ, 0xc0, !PT ;  /* 0x0000001f04007812 */ /* 0x001fc800078ec0ff */
[----:B------:R-:W-:-:S13]  /*0030*/  ISETP.GT.U32.AND P0, PT, R0, 0x14, PT ;  /* 0x000000140000780c */ /* 0x000fda0003f04070 */
[----:B------:R-:W-:Y:S05]  /*0040*/  @P0 EXIT ;  /* 0x000000000000094d */ /* 0x000fea0003800000 */
[----:B------:R-:W0:Y:S01]  /*0050*/  S2R R5, SR_CTAID.X ;  /* 0x0000000000057919 */ /* 0x000e220000002500 */
[----:B------:R-:W1:Y:S01]  /*0060*/  LDC.64 R2, c[0x0][0x380] ;  /* 0x0000e000ff027b82 */ /* 0x000e620000000a00 */
[----:B------:R-:W2:Y:S01]  /*0070*/  LDCU.64 UR4, c[0x0][0x358] ;  /* 0x00006b00ff0477ac */ /* 0x000ea20008000a00 */
[----:B------:R-:W-:-:S05]  /*0080*/  SHF.R.U32.HI R4, RZ, 0x5, R4 ;  /* 0x00000005ff047819 */ /* 0x000fca0000011604 */
[----:B0-----:R-:W-:-:S04]  /*0090*/  IMAD R5, R5, 0x4, R4 ;  /* 0x0000000405057824 */ /* 0x001fc800078e0204 */
[----:B------:R-:W-:-:S04]  /*00a0*/  IMAD R7, R5, 0x15, R0 ;  /* 0x0000001505077824 */ /* 0x000fc800078e0200 */
[----:B-1----:R-:W-:-:S05]  /*00b0*/  IMAD.WIDE R2, R7, 0x4, R2 ;  /* 0x0000000407027825 */ /* 0x002fca00078e0202 */
[----:B--2---:R0:W2:Y:S01]  /*00c0*/  LDG.E R10, desc[UR4][R2.64] ;  /* 0x00000004020a7981 */ /* 0x0040a2000c1e1900 */
[----:B------:R-:W1:Y:S01]  /*00d0*/  S2R R11, SR_LANEID ;  /* 0x00000000000b7919 */ /* 0x000e620000000000 */
[----:B------:R-:W3:Y:S01]  /*00e0*/  S2R R9, SR_CgaCtaId ;  /* 0x0000000000097919 */ /* 0x000ee20000008800 */
[----:B0-----:R-:W-:Y:S02]  /*00f0*/  IMAD.MOV.U32 R2, RZ, RZ, 0x1fffff ;  /* 0x001fffffff027424 */ /* 0x001fe400078e00ff */
[----:B-1----:R-:W-:-:S04]  /*0100*/  IMAD.HI.U32 R6, R11, -0x79e79e79, RZ ;  /* 0x861861870b067827 */ /* 0x002fc800078e00ff */
[----:B------:R-:W-:-:S05]  /*0110*/  IMAD.IADD R7, R11, 0x1, -R6 ;  /* 0x000000010b077824 */ /* 0x000fca00078e0a06 */
[----:B------:R-:W-:Y:S02]  /*0120*/  LEA.HI R7, R7, R6, RZ, 0x1f ;  /* 0x0000000607077211 */ /* 0x000fe400078ff8ff */
[----:B------:R-:W-:Y:S02]  /*0130*/  MOV R6, 0x400 ;  /* 0x0000040000067802 */ /* 0x000fe40000000f00 */
[----:B------:R-:W-:Y:S02]  /*0140*/  SHF.R.U32.HI R8, RZ, 0x4, R7 ;  /* 0x00000004ff087819 */ /* 0x000fe40000011607 */
[----:B---3--:R-:W-:-:S03]  /*0150*/  LEA R7, R9, R6, 0x18 ;  /* 0x0000000609077211 */ /* 0x008fc600078ec0ff */
[----:B------:R-:W-:Y:S02]  /*0160*/  IMAD R8, R8, -0x15, R11 ;  /* 0xffffffeb08087824 */ /* 0x000fe400078e020b */
[----:B------:R-:W-:-:S03]  /*0170*/  IMAD R7, R4, 0xbc, R7 ;  /* 0x000000bc04077824 */ /* 0x000fc600078e0207 */
[C---:B------:R-:W-:Y:S01]  /*0180*/  ISETP.GT.U32.AND P0, PT, R8.reuse, 0x13, PT ;  /* 0x000000130800780c */ /* 0x040fe20003f04070 */
[C---:B------:R-:W-:Y:S01]  /*0190*/  IMAD R7, R8.reuse, 0x4, R7 ;  /* 0x0000000408077824 */ /* 0x040fe200078e0207 */
[----:B------:R-:W-:-:S04]  /*01a0*/  ISETP.GT.U32.AND P1, PT, R8, 0x12, PT ;  /* 0x000000120800780c */ /* 0x000fc80003f24070 */
[----:B--2---:R-:W-:Y:S01]  /*01b0*/  STS [R7], R10 ;  /* 0x0000000a07007388 */ /* 0x004fe20000000800 */
[----:B------:R-:W-:-:S06]  /*01c0*/  NOP ;  /* 0x0000000000007918 */ /* 0x000fcc0000000000 */
[----:B------:R-:W0:Y:S02]  /*01d0*/  @!P0 LDS R3, [R7+0x4] ;  /* 0x0000040007038984 */ /* 0x000e240000000800 */
[----:B0-----:R-:W-:Y:S01]  /*01e0*/  @!P0 IADD3 R10, PT, PT, R10, R3, RZ ;  /* 0x000000030a0a8210 */ /* 0x001fe20007ffe0ff */
[----:B------:R-:W-:-:S04]  /*01f0*/  NOP ;  /* 0x0000000000007918 */ /* 0x000fc80000000000 */
[----:B------:R-:W-:Y:S01]  /*0200*/  STS [R7], R10 ;  /* 0x0000000a07007388 */ /* 0x000fe20000000800 */
[----:B------:R-:W-:-:S03]  /*0210*/  NOP ;  /* 0x0000000000007918 */ /* 0x000fc60000000000 */
[----:B------:R-:W0:Y:S01]  /*0220*/  @!P1 LDS R3, [R7+0x8] ;  /* 0x0000080007039984 */ /* 0x000e220000000800 */
[----:B------:R-:W-:Y:S01]  /*0230*/  ISETP.GT.U32.AND P0, PT, R8, 0x10, PT ;  /* 0x000000100800780c */ /* 0x000fe20003f04070 */
[----:B0-----:R-:W-:Y:S01]  /*0240*/  @!P1 IMAD.IADD R10, R10, 0x1, R3 ;  /* 0x000000010a0a9824 */ /* 0x001fe200078e0203 */
[----:B------:R-:W-:-:S04]  /*0250*/  NOP ;  /* 0x0000000000007918 */ /* 0x000fc80000000000 */
[----:B------:R-:W-:Y:S01]  /*0260*/  STS [R7], R10 ;  /* 0x0000000a07007388 */ /* 0x000fe20000000800 */
[----:B------:R-:W-:-:S06]  /*0270*/  NOP ;  /* 0x0000000000007918 */ /* 0x000fcc0000000000 */
[----:B------:R-:W0:Y:S01]  /*0280*/  @!P0 LDS R3, [R7+0x10] ;  /* 0x0000100007038984 */ /* 0x000e220000000800 */
[----:B------:R-:W-:Y:S01]  /*0290*/  ISETP.GT.U32.AND P1, PT, R8, 0xc, PT ;  /* 0x0000000c0800780c */ /* 0x000fe20003f24070 */
[----:B0-----:R-:W-:Y:S01]  /*02a0*/  @!P0 IMAD.IADD R10, R10, 0x1, R3 ;  /* 0x000000010a0a8824 */ /* 0x001fe200078e0203 */
[----:B------:R-:W-:-:S04]  /*02b0*/  NOP ;  /* 0x0000000000007918 */ /* 0x000fc80000000000 */
[----:B------:R-:W-:Y:S01]  /*02c0*/  STS [R7], R10 ;  /* 0x0000000a07007388 */ /* 0x000fe20000000800 */
[----:B------:R-:W-:-:S06]  /*02d0*/  NOP ;  /* 0x0000000000007918 */ /* 0x000fcc0000000000 */
[----:B------:R-:W0:Y:S01]  /*02e0*/  @!P1 LDS R3, [R7+0x20] ;  /* 0x0000200007039984 */ /* 0x000e220000000800 */
[----:B------:R-:W-:Y:S02]  /*02f0*/  ISETP.GT.U32.AND P0, PT, R8, 0x4, PT ;  /* 0x000000040800780c */ /* 0x000fe40003f04070 */
[----:B0-----:R-:W-:Y:S01]  /*0300*/  @!P1 IADD3 R10, PT, PT, R10, R3, RZ ;  /* 0x000000030a0a9210 */ /* 0x001fe20007ffe0ff */
[----:B------:R-:W-:Y:S01]  /*0310*/  NOP ;  /* 0x0000000000007918 */ /* 0x000fe20000000000 */
[----:B------:R-:W-:-:S03]  /*0320*/  ISETP.NE.AND P1, PT, R0, RZ, PT ;  /* 0x000000ff0000720c */ /* 0x000fc60003f25270 */
[----:B------:R0:W-:Y:S01]  /*0330*/  STS [R7], R10 ;  /* 0x0000000a07007388 */ /* 0x0001e20000000800 */
[----:B------:R-:W-:-:S05]  /*0340*/  NOP ;  /* 0x0000000000007918 */ /* 0x000fca0000000000 */
[----:B------:R0:W1:Y:S01]  /*0350*/  @!P0 LDS R9, [R7+0x40] ;  /* 0x0000400007098984 */ /* 0x0000620000000800 */
[----:B------:R-:W-:-:S03]  /*0360*/  NOP ;  /* 0x0000000000007918 */ /* 0x000fc60000000000 */
[----:B------:R-:W-:Y:S05]  /*0370*/  @P1 EXIT ;  /* 0x000000000000194d */ /* 0x000fea0003800000 */
[----:B------:R-:W2:Y:S01]  /*0380*/  LDC.64 R2, c[0x0][0x388] ;  /* 0x0000e200ff027b82 */ /* 0x000ea20000000a00 */
[----:B01----:R-:W-:Y:S02]  /*0390*/  @!P0 IMAD.IADD R10, R10, 0x1, R9 ;  /* 0x000000010a0a8824 */ /* 0x003fe400078e0209 */
[----:B--2---:R-:W-:-:S05]  /*03a0*/  IMAD.WIDE R2, R5, 0x4, R2 ;  /* 0x0000000405027825 */ /* 0x004fca00078e0202 */
[----:B------:R-:W-:Y:S01]  /*03b0*/  STG.E desc[UR4][R2.64], R10 ;  /* 0x0000000a02007986 */ /* 0x000fe2000c101904 */
[----:B------:R-:W-:Y:S05]  /*03c0*/  EXIT ;  /* 0x000000000000794d */ /* 0x000fea0003800000 */
.L_x_1:
        /* <DEDUP_REMOVED lines=11> */
.L_x_3:


//--------------------- .nv.shared.reserved.0     --------------------------
	.section	.nv.shared.reserved.0,"aw",@nobits
	.weak		__nv_reservedSMEM_offset_0_alias
	.size		__nv_reservedSMEM_offset_0_alias, 0, 64
	.other		__nv_reservedSMEM_offset_0_alias,@"STO_CUDA_RESERVED_SHARED STV_DEFAULT"
__nv_reservedSMEM_offset_0_alias:
	.zero		0
	.zero		64


//--------------------- .nv.global                --------------------------
	.section	.nv.global,"aw",@nobits
.nv.global:
	.type		_ZN34_INTERNAL_463b470b_4_k_cu_9fbbecca6thrust24THRUST_300001_SM_1000_NS12placeholders2_5E,@object
	.size		_ZN34_INTERNAL_463b470b_4_k_cu_9fbbecca6thrust24THRUST_300001_SM_1000_NS12placeholders2_5E,(_ZN34_INTERNAL_463b470b_4_k_cu_9fbbecca4cuda3std3__45__cpo6cbeginE - _ZN34_INTERNAL_463b470b_4_k_cu_9fbbecca6thrust24THRUST_300001_SM_1000_NS12placeholders2_5E)
_ZN34_INTERNAL_463b470b_4_k_cu_9fbbecca6thrust24THRUST_300001_SM_1000_NS12placeholders2_5E:
	.zero		1
	.type		_ZN34_INTERNAL_463b470b_4_k_cu_9fbbecca4cuda3std3__45__cpo6cbeginE,@object
	.size		_ZN34_INTERNAL_463b470b_4_k_cu_9fbbecca4cuda3std3__45__cpo6cbeginE,(_ZN34_INTERNAL_463b470b_4_k_cu_9fbbecca4cuda3std6ranges3__45__cpo6cbeginE - _ZN34_INTERNAL_463b470b_4_k_cu_9fbbecca4cuda3std3__45__cpo6cbeginE)
_ZN34_INTERNAL_463b470b_4_k_cu_9fbbecca4cuda3std3__45__cpo6cbeginE:
	.zero		1
	.type		_ZN34_INTERNAL_463b470b_4_k_cu_9fbbecca4cuda3std6ranges3__45__cpo6cbeginE,@object
	.size		_ZN34_INTERNAL_463b470b_4_k_cu_9fbbecca4cuda3std6ranges3__45__cpo6cbeginE,(_ZN34_INTERNAL_463b470b_4_k_cu_9fbbecca4cuda3std3__48in_placeE - _ZN34_INTERNAL_463b470b_4_k_cu_9fbbecca4cuda3std6ranges3__45__cpo6cbeginE)
_ZN34_INTERNAL_463b470b_4_k_cu_9fbbecca4cuda3std6ranges3__45__cpo6cbeginE:
	.zero		1
	.type		_ZN34_INTERNAL_463b470b_4_k_cu_9fbbecca4cuda3std3__48in_placeE,@object
	.size		_ZN34_INTERNAL_463b470b_4_k_cu_9fbbecca4cuda3std3__48in_placeE,(_ZN34_INTERNAL_463b470b_4_k_cu_9fbbecca4cuda3std6ranges3__45__cpo4sizeE - _ZN34_INTERNAL_463b470b_4_k_cu_9fbbecca4cuda3std3__48in_placeE)
_ZN34_INTERNAL_463b470b_4_k_cu_9fbbecca4cuda3std3__48in_placeE:
	.zero		1
	.type		_ZN34_INTERNAL_463b470b_4_k_cu_9fbbecca4cuda3std6ranges3__45__cpo4sizeE,@object
	.size		_ZN34_INTERNAL_463b470b_4_k_cu_9fbbecca4cuda3std6ranges3__45__cpo4sizeE,(_ZN34_INTERNAL_463b470b_4_k_cu_9fbbecca6thrust24THRUST_300001_SM_1000_NS12placeholders2_9E - _ZN34_INTERNAL_463b470b_4_k_cu_9fbbecca4cuda3std6ranges3__45__cpo4sizeE)
_ZN34_INTERNAL_463b470b_4_k_cu_9fbbecca4cuda3std6ranges3__45__cpo4sizeE:
	.zero		1
	.type		_ZN34_INTERNAL_463b470b_4_k_cu_9fbbecca6thrust24THRUST_300001_SM_1000_NS12placeholders2_9E,@object
	.size		_ZN34_INTERNAL_463b470b_4_k_cu_9fbbecca6thrust24THRUST_300001_SM_1000_NS12placeholders2_9E,(_ZN34_INTERNAL_463b470b_4_k_cu_9fbbecca4cuda3std3__45__cpo7crbeginE - _ZN34_INTERNAL_463b470b_4_k_cu_9fbbecca6thrust24THRUST_300001_SM_1000_NS12placeholders2_9E)
_ZN34_INTERNAL_463b470b_4_k_cu_9fbbecca6thrust24THRUST_300001_SM_1000_NS12placeholders2_9E:
	.zero		1
	.type		_ZN34_INTERNAL_463b470b_4_k_cu_9fbbecca4cuda3std3__45__cpo7crbeginE,@object
	.size		_ZN34_INTERNAL_463b470b_4_k_cu_9fbbecca4cuda3std3__45__cpo7crbeginE,(_ZN34_INTERNAL_463b470b_4_k_cu_9fbbecca4cuda3std6ranges3__45__cpo4nextE - _ZN34_INTERNAL_463b470b_4_k_cu_9fbbecca4cuda3std3__45__cpo7crbeginE)
_ZN34_INTERNAL_463b470b_4_k_cu_9fbbecca4cuda3std3__45__cpo7crbeginE:
	.zero		1
	.type		_ZN34_INTERNAL_463b470b_4_k_cu_9fbbecca4cuda3std6ranges3__45__cpo4nextE,@object
	.size		_ZN34_INTERNAL_463b470b_4_k_cu_9fbbecca4cuda3std6ranges3__45__cpo4nextE,(_ZN34_INTERNAL_463b470b_4_k_cu_9fbbecca4cuda3std6ranges3__45__cpo4swapE - _ZN34_INTERNAL_463b470b_4_k_cu_9fbbecca4cuda3std6ranges3__45__cpo4nextE)
_ZN34_INTERNAL_463b470b_4_k_cu_9fbbecca4cuda3std6ranges3__45__cpo4nextE:
	.zero		1
	.type		_ZN34_INTERNAL_463b470b_4_k_cu_9fbbecca4cuda3std6ranges3__45__cpo4swapE,@object
	.size		_ZN34_INTERNAL_463b470b_4_k_cu_9fbbecca4cuda3std6ranges3__45__cpo4swapE,(_ZN34_INTERNAL_463b470b_4_k_cu_9fbbecca6thrust24THRUST_300001_SM_1000_NS12placeholders2_1E - _ZN34_INTERNAL_463b470b_4_k_cu_9fbbecca4cuda3std6ranges3__45__cpo4swapE)
_ZN34_INTERNAL_463b470b_4_k_cu_9fbbecca4cuda3std6ranges3__45__cpo4swapE:
	.zero		1
	.type		_ZN34_INTERNAL_463b470b_4_k_cu_9fbbecca6thrust24THRUST_300001_SM_1000_NS12placeholders2_1E,@object
	.size		_ZN34_INTERNAL_463b470b_4_k_cu_9fbbecca6thrust24THRUST_300001_SM_1000_NS12placeholders2_1E,(_ZN34_INTERNAL_463b470b_4_k_cu_9fbbecca6thrust24THRUST_300001_SM_1000_NS12placeholders2_3E - _ZN34_INTERNAL_463b470b_4_k_cu_9fbbecca6thrust24THRUST_300001_SM_1000_NS12placeholders2_1E)
_ZN34_INTERNAL_463b470b_4_k_cu_9fbbecca6thrust24THRUST_300001_SM_1000_NS12placeholders2_1E:
	.zero		1
	.type		_ZN34_INTERNAL_463b470b_4_k_cu_9fbbecca6thrust24THRUST_300001_SM_1000_NS12placeholders2_3E,@object
	.size		_ZN34_INTERNAL_463b470b_4_k_cu_9fbbecca6thrust24THRUST_300001_SM_1000_NS12placeholders2_3E,(_ZN34_INTERNAL_463b470b_4_k_cu_9fbbecca4cuda3std3__45__cpo5beginE - _ZN34_INTERNAL_463b470b_4_k_cu_9fbbecca6thrust24THRUST_300001_SM_1000_NS12placeholders2_3E)
_ZN34_INTERNAL_463b470b_4_k_cu_9fbbecca6thrust24THRUST_300001_SM_1000_NS12placeholders2_3E:
	.zero		1
	.type		_ZN34_INTERNAL_463b470b_4_k_cu_9fbbecca4cuda3std3__45__cpo5beginE,@object
	.size		_ZN34_INTERNAL_463b470b_4_k_cu_9fbbecca4cuda3std3__45__cpo5beginE,(_ZN34_INTERNAL_463b470b_4_k_cu_9fbbecca4cuda3std6ranges3__45__cpo5beginE - _ZN34_INTERNAL_463b470b_4_k_cu_9fbbecca4cuda3std3__45__cpo5beginE)
_ZN34_INTERNAL_463b470b_4_k_cu_9fbbecca4cuda3std3__45__cpo5beginE:
	.zero		1
	.type		_ZN34_INTERNAL_463b470b_4_k_cu_9fbbecca4cuda3std6ranges3__45__cpo5beginE,@object
	.size		_ZN34_INTERNAL_463b470b_4_k_cu_9fbbecca4cuda3std6ranges3__45__cpo5beginE,(_ZN34_INTERNAL_463b470b_4_k_cu_9fbbecca4cuda3std3__436_GLOBAL__N__463b470b_4_k_cu_9fbbecca6ignoreE - _ZN34_INTERNAL_463b470b_4_k_cu_9fbbecca4cuda3std6ranges3__45__cpo5beginE)
_ZN34_INTERNAL_463b470b_4_k_cu_9fbbecca4cuda3std6ranges3__45__cpo5beginE:
	.zero		1
	.type		_ZN34_INTERNAL_463b470b_4_k_cu_9fbbecca4cuda3std3__436_GLOBAL__N__463b470b_4_k_cu_9fbbecca6ignoreE,@object
	.size		_ZN34_INTERNAL_463b470b_4_k_cu_9fbbecca4cuda3std3__436_GLOBAL__N__463b470b_4_k_cu_9fbbecca6ignoreE,(_ZN34_INTERNAL_463b470b_4_k_cu_9fbbecca4cuda3std6ranges3__45__cpo4dataE - _ZN34_INTERNAL_463b470b_4_k_cu_9fbbecca4cuda3std3__436_GLOBAL__N__463b470b_4_k_cu_9fbbecca6ignoreE)
_ZN34_INTERNAL_463b470b_4_k_cu_9fbbecca4cuda3std3__436_GLOBAL__N__463b470b_4_k_cu_9fbbecca6ignoreE:
	.zero		1
	.type		_ZN34_INTERNAL_463b470b_4_k_cu_9fbbecca4cuda3std6ranges3__45__cpo4dataE,@object
	.size		_ZN34_INTERNAL_463b470b_4_k_cu_9fbbecca4cuda3std6ranges3__45__cpo4dataE,(_ZN34_INTERNAL_463b470b_4_k_cu_9fbbecca6thrust24THRUST_300001_SM_1000_NS12placeholders2_7E - _ZN34_INTERNAL_463b470b_4_k_cu_9fbbecca4cuda3std6ranges3__45__cpo4dataE)
_ZN34_INTERNAL_463b470b_4_k_cu_9fbbecca4cuda3std6ranges3__45__cpo4dataE:
	.zero		1
	.type		_ZN34_INTERNAL_463b470b_4_k_cu_9fbbecca6thrust24THRUST_300001_SM_1000_NS12placeholders2_7E,@object
	.size		_ZN34_INTERNAL_463b470b_4_k_cu_9fbbecca6thrust24THRUST_300001_SM_1000_NS12placeholders2_7E,(_ZN34_INTERNAL_463b470b_4_k_cu_9fbbecca4cuda3std3__45__cpo6rbeginE - _ZN34_INTERNAL_463b470b_4_k_cu_9fbbecca6thrust24THRUST_300001_SM_1000_NS12placeholders2_7E)
_ZN34_INTERNAL_463b470b_4_k_cu_9fbbecca6thrust24THRUST_300001_SM_1000_NS12placeholders2_7E:
	.zero		1
	.type		_ZN34_INTERNAL_463b470b_4_k_cu_9fbbecca4cuda3std3__45__cpo6rbeginE,@object
	.size		_ZN34_INTERNAL_463b470b_4_k_cu_9fbbecca4cuda3std3__45__cpo6rbeginE,(_ZN34_INTERNAL_463b470b_4_k_cu_9fbbecca4cuda3std6ranges3__45__cpo7advanceE - _ZN34_INTERNAL_463b470b_4_k_cu_9fbbecca4cuda3std3__45__cpo6rbeginE)
_ZN34_INTERNAL_463b470b_4_k_cu_9fbbecca4cuda3std3__45__cpo6rbeginE:
	.zero		1
	.type		_ZN34_INTERNAL_463b470b_4_k_cu_9fbbecca4cuda3std6ranges3__45__cpo7advanceE,@object
	.size		_ZN34_INTERNAL_463b470b_4_k_cu_9fbbecca4cuda3std6ranges3__45__cpo7advanceE,(_ZN34_INTERNAL_463b470b_4_k_cu_9fbbecca4cuda3std3__47nulloptE - _ZN34_INTERNAL_463b470b_4_k_cu_9fbbecca4cuda3std6ranges3__45__cpo7advanceE)
_ZN34_INTERNAL_463b470b_4_k_cu_9fbbecca4cuda3std6ranges3__45__cpo7advanceE:
	.zero		1
	.type		_ZN34_INTERNAL_463b470b_4_k_cu_9fbbecca4cuda3std3__47nulloptE,@object
	.size		_ZN34_INTERNAL_463b470b_4_k_cu_9fbbecca4cuda3std3__47nulloptE,(_ZN34_INTERNAL_463b470b_4_k_cu_9fbbecca4cuda3std6ranges3__45__cpo8distanceE - _ZN34_INTERNAL_463b470b_4_k_cu_9fbbecca4cuda3std3__47nulloptE)
_ZN34_INTERNAL_463b470b_4_k_cu_9fbbecca4cuda3std3__47nulloptE:
	.zero		1
	.type		_ZN34_INTERNAL_463b470b_4_k_cu_9fbbecca4cuda3std6ranges3__45__cpo8distanceE,@object
	.size		_ZN34_INTERNAL_463b470b_4_k_cu_9fbbecca4cuda3std6ranges3__45__cpo8distanceE,(_ZN34_INTERNAL_463b470b_4_k_cu_9fbbecca6thrust24THRUST_300001_SM_1000_NS12placeholders2_6E - _ZN34_INTERNAL_463b470b_4_k_cu_9fbbecca4cuda3std6ranges3__45__cpo8distanceE)
_ZN34_INTERNAL_463b470b_4_k_cu_9fbbecca4cuda3std6ranges3__45__cpo8distanceE:
	.zero		1
	.type		_ZN34_INTERNAL_463b470b_4_k_cu_9fbbecca6thrust24THRUST_300001_SM_1000_NS12placeholders2_6E,@object
	.size		_ZN34_INTERNAL_463b470b_4_k_cu_9fbbecca6thrust24THRUST_300001_SM_1000_NS12placeholders2_6E,(_ZN34_INTERNAL_463b470b_4_k_cu_9fbbecca4cuda3std3__45__cpo4cendE - _ZN34_INTERNAL_463b470b_4_k_cu_9fbbecca6thrust24THRUST_300001_SM_1000_NS12placeholders2_6E)
_ZN34_INTERNAL_463b470b_4_k_cu_9fbbecca6thrust24THRUST_300001_SM_1000_NS12placeholders2_6E:
	.zero		1
	.type		_ZN34_INTERNAL_463b470b_4_k_cu_9fbbecca4cuda3std3__45__cpo4cendE,@object
	.size		_ZN34_INTERNAL_463b470b_4_k_cu_9fbbecca4cuda3std3__45__cpo4cendE,(_ZN34_INTERNAL_463b470b_4_k_cu_9fbbecca4cuda3std6ranges3__45__cpo4cendE - _ZN34_INTERNAL_463b470b_4_k_cu_9fbbecca4cuda3std3__45__cpo4cendE)
_ZN34_INTERNAL_463b470b_4_k_cu_9fbbecca4cuda3std3__45__cpo4cendE:
	.zero		1
	.type		_ZN34_INTERNAL_463b470b_4_k_cu_9fbbecca4cuda3std6ranges3__45__cpo4cendE,@object
	.size		_ZN34_INTERNAL_463b470b_4_k_cu_9fbbecca4cuda3std6ranges3__45__cpo4cendE,(_ZN34_INTERNAL_463b470b_4_k_cu_9fbbecca4cuda3std3__420unreachable_sentinelE - _ZN34_INTERNAL_463b470b_4_k_cu_9fbbecca4cuda3std6ranges3__45__cpo4cendE)
_ZN34_INTERNAL_463b470b_4_k_cu_9fbbecca4cuda3std6ranges3__45__cpo4cendE:
	.zero		1
	.type		_ZN34_INTERNAL_463b470b_4_k_cu_9fbbecca4cuda3std3__420unreachable_sentinelE,@object
	.size		_ZN34_INTERNAL_463b470b_4_k_cu_9fbbecca4cuda3std3__420unreachable_sentinelE,(_ZN34_INTERNAL_463b470b_4_k_cu_9fbbecca4cuda3std6ranges3__45__cpo5ssizeE - _ZN34_INTERNAL_463b470b_4_k_cu_9fbbecca4cuda3std3__420unreachable_sentinelE)
_ZN34_INTERNAL_463b470b_4_k_cu_9fbbecca4cuda3std3__420unreachable_sentinelE:
	.zero		1
	.type		_ZN34_INTERNAL_463b470b_4_k_cu_9fbbecca4cuda3std6ranges3__45__cpo5ssizeE,@object
	.size		_ZN34_INTERNAL_463b470b_4_k_cu_9fbbecca4cuda3std6ranges3__45__cpo5ssizeE,(_ZN34_INTERNAL_463b470b_4_k_cu_9fbbecca6thrust24THRUST_300001_SM_1000_NS12placeholders3_10E - _ZN34_INTERNAL_463b470b_4_k_cu_9fbbecca4cuda3std6ranges3__45__cpo5ssizeE)
_ZN34_INTERNAL_463b470b_4_k_cu_9fbbecca4cuda3std6ranges3__45__cpo5ssizeE:
	.zero		1
	.type		_ZN34_INTERNAL_463b470b_4_k_cu_9fbbecca6thrust24THRUST_300001_SM_1000_NS12placeholders3_10E,@object
	.size		_ZN34_INTERNAL_463b470b_4_k_cu_9fbbecca6thrust24THRUST_300001_SM_1000_NS12placeholders3_10E,(_ZN34_INTERNAL_463b470b_4_k_cu_9fbbecca4cuda3std3__45__cpo5crendE - _ZN34_INTERNAL_463b470b_4_k_cu_9fbbecca6thrust24THRUST_300001_SM_1000_NS12placeholders3_10E)
_ZN34_INTERNAL_463b470b_4_k_cu_9fbbecca6thrust24THRUST_300001_SM_1000_NS12placeholders3_10E:
	.zero		1
	.type		_ZN34_INTERNAL_463b470b_4_k_cu_9fbbecca4cuda3std3__45__cpo5crendE,@object
	.size		_ZN34_INTERNAL_463b470b_4_k_cu_9fbbecca4cuda3std3__45__cpo5crendE,(_ZN34_INTERNAL_463b470b_4_k_cu_9fbbecca4cuda3std6ranges3__45__cpo4prevE - _ZN34_INTERNAL_463b470b_4_k_cu_9fbbecca4cuda3std3__45__cpo5crendE)
_ZN34_INTERNAL_463b470b_4_k_cu_9fbbecca4cuda3std3__45__cpo5crendE:
	.zero		1
	.type		_ZN34_INTERNAL_463b470b_4_k_cu_9fbbecca4cuda3std6ranges3__45__cpo4prevE,@object
	.size		_ZN34_INTERNAL_463b470b_4_k_cu_9fbbecca4cuda3std6ranges3__45__cpo4prevE,(_ZN34_INTERNAL_463b470b_4_k_cu_9fbbecca4cuda3std6ranges3__45__cpo9iter_moveE - _ZN34_INTERNAL_463b470b_4_k_cu_9fbbecca4cuda3std6ranges3__45__cpo4prevE)
_ZN34_INTERNAL_463b470b_4_k_cu_9fbbecca4cuda3std6ranges3__45__cpo4prevE:
	.zero		1
	.type		_ZN34_INTERNAL_463b470b_4_k_cu_9fbbecca4cuda3std6ranges3__45__cpo9iter_moveE,@object
	.size		_ZN34_INTERNAL_463b470b_4_k_cu_9fbbecca4cuda3std6ranges3__45__cpo9iter_moveE,(_ZN34_INTERNAL_463b470b_4_k_cu_9fbbecca6thrust24THRUST_300001_SM_1000_NS12placeholders2_2E - _ZN34_INTERNAL_463b470b_4_k_cu_9fbbecca4cuda3std6ranges3__45__cpo9iter_moveE)
_ZN34_INTERNAL_463b470b_4_k_cu_9fbbecca4cuda3std6ranges3__45__cpo9iter_moveE:
	.zero		1
	.type		_ZN34_INTERNAL_463b470b_4_k_cu_9fbbecca6thrust24THRUST_300001_SM_1000_NS12placeholders2_2E,@object
	.size		_ZN34_INTERNAL_463b470b_4_k_cu_9fbbecca6thrust24THRUST_300001_SM_1000_NS12placeholders2_2E,(_ZN34_INTERNAL_463b470b_4_k_cu_9fbbecca6thrust24THRUST_300001_SM_1000_NS12placeholders2_4E - _ZN34_INTERNAL_463b470b_4_k_cu_9fbbecca6thrust24THRUST_300001_SM_1000_NS12placeholders2_2E)
_ZN34_INTERNAL_463b470b_4_k_cu_9fbbecca6thrust24THRUST_300001_SM_1000_NS12placeholders2_2E:
	.zero		1
	.type		_ZN34_INTERNAL_463b470b_4_k_cu_9fbbecca6thrust24THRUST_300001_SM_1000_NS12placeholders2_4E,@object
	.size		_ZN34_INTERNAL_463b470b_4_k_cu_9fbbecca6thrust24THRUST_300001_SM_1000_NS12placeholders2_4E,(_ZN34_INTERNAL_463b470b_4_k_cu_9fbbecca4cuda3std3__45__cpo3endE - _ZN34_INTERNAL_463b470b_4_k_cu_9fbbecca6thrust24THRUST_300001_SM_1000_NS12placeholders2_4E)
_ZN34_INTERNAL_463b470b_4_k_cu_9fbbecca6thrust24THRUST_300001_SM_1000_NS12placeholders2_4E:
	.zero		1
	.type		_ZN34_INTERNAL_463b470b_4_k_cu_9fbbecca4cuda3std3__45__cpo3endE,@object
	.size		_ZN34_INTERNAL_463b470b_4_k_cu_9fbbecca4cuda3std3__45__cpo3endE,(_ZN34_INTERNAL_463b470b_4_k_cu_9fbbecca4cuda3std6ranges3__45__cpo3endE - _ZN34_INTERNAL_463b470b_4_k_cu_9fbbecca4cuda3std3__45__cpo3endE)
_ZN34_INTERNAL_463b470b_4_k_cu_9fbbecca4cuda3std3__45__cpo3endE:
	.zero		1
	.type		_ZN34_INTERNAL_463b470b_4_k_cu_9fbbecca4cuda3std6ranges3__45__cpo3endE,@object
	.size		_ZN34_INTERNAL_463b470b_4_k_cu_9fbbecca4cuda3std6ranges3__45__cpo3endE,(_ZN34_INTERNAL_463b470b_4_k_cu_9fbbecca4cuda3std3__419piecewise_constructE - _ZN34_INTERNAL_463b470b_4_k_cu_9fbbecca4cuda3std6ranges3__45__cpo3endE)
_ZN34_INTERNAL_463b470b_4_k_cu_9fbbecca4cuda3std6ranges3__45__cpo3endE:
	.zero		1
	.type		_ZN34_INTERNAL_463b470b_4_k_cu_9fbbecca4cuda3std3__419piecewise_constructE,@object
	.size		_ZN34_INTERNAL_463b470b_4_k_cu_9fbbecca4cuda3std3__419piecewise_constructE,(_ZN34_INTERNAL_463b470b_4_k_cu_9fbbecca4cuda3std6ranges3__45__cpo5cdataE - _ZN34_INTERNAL_463b470b_4_k_cu_9fbbecca4cuda3std3__419piecewise_constructE)
_ZN34_INTERNAL_463b470b_4_k_cu_9fbbecca4cuda3std3__419piecewise_constructE:
	.zero		1
	.type		_ZN34_INTERNAL_463b470b_4_k_cu_9fbbecca4cuda3std6ranges3__45__cpo5cdataE,@object
	.size		_ZN34_INTERNAL_463b470b_4_k_cu_9fbbecca4cuda3std6ranges3__45__cpo5cdataE,(_ZN34_INTERNAL_463b470b_4_k_cu_9fbbecca6thrust24THRUST_300001_SM_1000_NS12placeholders2_8E - _ZN34_INTERNAL_463b470b_4_k_cu_9fbbecca4cuda3std6ranges3__45__cpo5cdataE)
_ZN34_INTERNAL_463b470b_4_k_cu_9fbbecca4cuda3std6ranges3__45__cpo5cdataE:
	.zero		1
	.type		_ZN34_INTERNAL_463b470b_4_k_cu_9fbbecca6thrust24THRUST_300001_SM_1000_NS12placeholders2_8E,@object
	.size		_ZN34_INTERNAL_463b470b_4_k_cu_9fbbecca6thrust24THRUST_300001_SM_1000_NS12placeholders2_8E,(_ZN34_INTERNAL_463b470b_4_k_cu_9fbbecca4cuda3std3__45__cpo4rendE - _ZN34_INTERNAL_463b470b_4_k_cu_9fbbecca6thrust24THRUST_300001_SM_1000_NS12placeholders2_8E)
_ZN34_INTERNAL_463b470b_4_k_cu_9fbbecca6thrust24THRUST_300001_SM_1000_NS12placeholders2_8E:
	.zero		1
	.type		_ZN34_INTERNAL_463b470b_4_k_cu_9fbbecca4cuda3std3__45__cpo4rendE,@object
	.size		_ZN34_INTERNAL_463b470b_4_k_cu_9fbbecca4cuda3std3__45__cpo4rendE,(_ZN34_INTERNAL_463b470b_4_k_cu_9fbbecca4cuda3std6ranges3__45__cpo9iter_swapE - _ZN34_INTERNAL_463b470b_4_k_cu_9fbbecca4cuda3std3__45__cpo4rendE)
_ZN34_INTERNAL_463b470b_4_k_cu_9fbbecca4cuda3std3__45__cpo4rendE:
	.zero		1
	.type		_ZN34_INTERNAL_463b470b_4_k_cu_9fbbecca4cuda3std6ranges3__45__cpo9iter_swapE,@object
	.size		_ZN34_INTERNAL_463b470b_4_k_cu_9fbbecca4cuda3std6ranges3__45__cpo9iter_swapE,(_ZN34_INTERNAL_463b470b_4_k_cu_9fbbecca4cuda3std3__48unexpectE - _ZN34_INTERNAL_463b470b_4_k_cu_9fbbecca4cuda3std6ranges3__45__cpo9iter_swapE)
_ZN34_INTERNAL_463b470b_4_k_cu_9fbbecca4cuda3std6ranges3__45__cpo9iter_swapE:
	.zero		1
	.type		_ZN34_INTERNAL_463b470b_4_k_cu_9fbbecca4cuda3std3__48unexpectE,@object
	.size		_ZN34_INTERNAL_463b470b_4_k_cu_9fbbecca4cuda3std3__48unexpectE,(_ZN34_INTERNAL_463b470b_4_k_cu_9fbbecca6thrust24THRUST_300001_SM_1000_NS6system6detail10sequential3seqE - _ZN34_INTERNAL_463b470b_4_k_cu_9fbbecca4cuda3std3__48unexpectE)
_ZN34_INTERNAL_463b470b_4_k_cu_9fbbecca4cuda3std3__48unexpectE:
	.zero		1
	.type		_ZN34_INTERNAL_463b470b_4_k_cu_9fbbecca6thrust24THRUST_300001_SM_1000_NS6system6detail10sequential3seqE,@object
	.size		_ZN34_INTERNAL_463b470b_4_k_cu_9fbbecca6thrust24THRUST_300001_SM_1000_NS6system6detail10sequential3seqE,(.L_29 - _ZN34_INTERNAL_463b470b_4_k_cu_9fbbecca6thrust24THRUST_300001_SM_1000_NS6system6detail10sequential3seqE)
_ZN34_INTERNAL_463b470b_4_k_cu_9fbbecca6thrust24THRUST_300001_SM_1000_NS6system6detail10sequential3seqE:
	.zero		1
.L_29:


//--------------------- .nv.shared._Z13warpReductionPiS_ --------------------------
	.section	.nv.shared._Z13warpReductionPiS_,"aw",@nobits
	.sectionflags	@""
	.align	4
.nv.shared._Z13warpReductionPiS_:
	.zero		1776


//--------------------- .nv.constant0._ZN3cub18CUB_300001_SM_10006detail11EmptyKernelIvEEvv --------------------------
	.section	.nv.constant0._ZN3cub18CUB_300001_SM_10006detail11EmptyKernelIvEEvv,"a",@progbits
	.sectionflags	@""
	.align	4
.nv.constant0._ZN3cub18CUB_300001_SM_10006detail11EmptyKernelIvEEvv:
	.zero		896


//--------------------- .nv.constant0._Z13warpReductionPiS_ --------------------------
	.section	.nv.constant0._Z13warpReductionPiS_,"a",@progbits
	.sectionflags	@""
	.align	4
.nv.constant0._Z13warpReductionPiS_:
	.zero		912


//--------------------- SYMBOLS --------------------------

	.type		.nv.reservedSmem.offset0,@object
	.size		.nv.reservedSmem.offset0,0x4
	.type		.nv.reservedSmem.cap,@object
	.size		.nv.reservedSmem.cap,0x4
